//
// Generated by NVIDIA NVVM Compiler
//
// Compiler Build ID: CL-35583870
// Cuda compilation tools, release 12.8, V12.8.93
// Based on NVVM 7.0.1
//

.version 8.7
.target sm_52
.address_size 64

	// .globl	fredkin_kernel

.visible .entry fredkin_kernel(
	.param .u64 fredkin_kernel_param_0,
	.param .u32 fredkin_kernel_param_1,
	.param .u32 fredkin_kernel_param_2,
	.param .u32 fredkin_kernel_param_3,
	.param .u32 fredkin_kernel_param_4
)
{
	.reg .pred 	%p<9>;
	.reg .b32 	%r<17>;
	.reg .f64 	%fd<5>;
	.reg .b64 	%rd<19>;


	ld.param.u64 	%rd5, [fredkin_kernel_param_0];
	ld.param.u32 	%r4, [fredkin_kernel_param_1];
	ld.param.u32 	%r1, [fredkin_kernel_param_2];
	ld.param.u32 	%r2, [fredkin_kernel_param_3];
	ld.param.u32 	%r3, [fredkin_kernel_param_4];
	mov.u32 	%r5, %ntid.x;
	mov.u32 	%r6, %ctaid.x;
	mov.u32 	%r7, %tid.x;
	mad.lo.s32 	%r8, %r6, %r5, %r7;
	cvt.u64.u32 	%rd1, %r8;
	mov.u64 	%rd6, 1;
	shl.b64 	%rd7, %rd6, %r4;
	setp.le.u64 	%p1, %rd7, %rd1;
	@%p1 bra 	$L__BB0_4;

	shl.b64 	%rd9, %rd6, %r1;
	and.b64  	%rd10, %rd9, %rd1;
	setp.eq.s64 	%p2, %rd10, 0;
	shl.b64 	%rd2, %rd6, %r2;
	and.b64  	%rd11, %rd2, %rd1;
	setp.ne.s64 	%p3, %rd11, 0;
	shl.b64 	%rd3, %rd6, %r3;
	and.b64  	%rd12, %rd3, %rd1;
	setp.ne.s64 	%p4, %rd12, 0;
	xor.pred  	%p5, %p3, %p4;
	not.pred 	%p6, %p5;
	or.pred  	%p7, %p2, %p6;
	@%p7 bra 	$L__BB0_4;

	or.b64  	%rd13, %rd3, %rd2;
	xor.b64  	%rd4, %rd13, %rd1;
	setp.le.u64 	%p8, %rd4, %rd1;
	@%p8 bra 	$L__BB0_4;

	cvta.to.global.u64 	%rd14, %rd5;
	shl.b64 	%rd15, %rd1, 4;
	add.s64 	%rd16, %rd14, %rd15;
	ld.global.v2.f64 	{%fd1, %fd2}, [%rd16];
	shl.b64 	%rd17, %rd4, 4;
	add.s64 	%rd18, %rd14, %rd17;
	ld.global.v4.u32 	{%r9, %r10, %r11, %r12}, [%rd18];
	st.global.v4.u32 	[%rd16], {%r9, %r10, %r11, %r12};
	st.global.v2.f64 	[%rd18], {%fd1, %fd2};

$L__BB0_4:
	ret;

}



// ===== COMPILED SASS (sm_100) =====

	.target	sm_100

	.elftype	@"ET_EXEC"


//--------------------- .note.nv.tkinfo           --------------------------
	.section	.note.nv.tkinfo,"",@"SHT_NOTE"
	.sectionflags	@"SHF_NOTE_NV_TKINFO"
	.tkinfo
        /*0018*/ 	.word	0x00000002
        /*0030*/ 	.string	""
        /*0030*/ 	.string	"ptxas"
        /*0030*/ 	.string	"Cuda compilation tools, release 13.0, V13.0.88"
        /*0030*/ 	.string	"Build cuda_13.0.r13.0/compiler.36424714_0"
        /*0030*/ 	.string	"-arch sm_100 "



//--------------------- .note.nv.cuinfo           --------------------------
	.section	.note.nv.cuinfo,"",@"SHT_NOTE"
	.sectionflags	@"SHF_NOTE_NV_CUINFO"
        /*0018*/ 	.short	0x0002
        /*001a*/ 	.short	0x0034
        /*001c*/ 	.short	0x0082
	.zero		2


//--------------------- .nv.info                  --------------------------
	.section	.nv.info,"",@"SHT_CUDA_INFO"
	.align	4


	//----- nvinfo : EIATTR_REGCOUNT
	.align		4
        /*0000*/ 	.byte	0x04, 0x2f
        /*0002*/ 	.short	(.L_1 - .L_0)
	.align		4
.L_0:
        /*0004*/ 	.word	index@(fredkin_kernel)
        /*0008*/ 	.word	0x00000012


	//----- nvinfo : EIATTR_FRAME_SIZE
	.align		4
.L_1:
        /*000c*/ 	.byte	0x04, 0x11
        /*000e*/ 	.short	(.L_3 - .L_2)
	.align		4
.L_2:
        /*0010*/ 	.word	index@(fredkin_kernel)
        /*0014*/ 	.word	0x00000000


	//----- nvinfo : EIATTR_MIN_STACK_SIZE
	.align		4
.L_3:
        /*0018*/ 	.byte	0x04, 0x12
        /*001a*/ 	.short	(.L_5 - .L_4)
	.align		4
.L_4:
        /*001c*/ 	.word	index@(fredkin_kernel)
        /*0020*/ 	.word	0x00000000
.L_5:


//--------------------- .nv.compat                --------------------------
	.section	.nv.compat,"",@"SHT_CUDA_COMPAT_INFO"
	.align	4
        /*0000*/ 	.byte	0x02, 0x09, 0x00, 0x00, 0x02, 0x02, 0x01, 0x00, 0x02, 0x05, 0x05, 0x00, 0x03, 0x07, 0x01, 0x01
        /*0010*/ 	.byte	0x02, 0x03, 0x00, 0x00, 0x02, 0x06, 0x01, 0x00, 0x04, 0x0b, 0x08, 0x00, 0x09, 0x00, 0x00, 0x00
        /*0020*/ 	.byte	0x00, 0x00, 0x00, 0x00


//--------------------- .nv.info.fredkin_kernel   --------------------------
	.section	.nv.info.fredkin_kernel,"",@"SHT_CUDA_INFO"
	.sectionflags	@""
	.align	4


	//----- nvinfo : EIATTR_CUDA_API_VERSION
	.align		4
        /*0000*/ 	.byte	0x04, 0x37
        /*0002*/ 	.short	(.L_7 - .L_6)
.L_6:
        /*0004*/ 	.word	0x00000082


	//----- nvinfo : EIATTR_KPARAM_INFO
	.align		4
.L_7:
        /*0008*/ 	.byte	0x04, 0x17
        /*000a*/ 	.short	(.L_9 - .L_8)
.L_8:
        /*000c*/ 	.word	0x00000000
        /*0010*/ 	.short	0x0004
        /*0012*/ 	.short	0x0014
        /*0014*/ 	.byte	0x00, 0xf0, 0x11, 0x00


	//----- nvinfo : EIATTR_KPARAM_INFO
	.align		4
.L_9:
        /*0018*/ 	.byte	0x04, 0x17
        /*001a*/ 	.short	(.L_11 - .L_10)
.L_10:
        /*001c*/ 	.word	0x00000000
        /*0020*/ 	.short	0x0003
        /*0022*/ 	.short	0x0010
        /*0024*/ 	.byte	0x00, 0xf0, 0x11, 0x00


	//----- nvinfo : EIATTR_KPARAM_INFO
	.align		4
.L_11:
        /*0028*/ 	.byte	0x04, 0x17
        /*002a*/ 	.short	(.L_13 - .L_12)
.L_12:
        /*002c*/ 	.word	0x00000000
        /*0030*/ 	.short	0x0002
        /*0032*/ 	.short	0x000c
        /*0034*/ 	.byte	0x00, 0xf0, 0x11, 0x00


	//----- nvinfo : EIATTR_KPARAM_INFO
	.align		4
.L_13:
        /*0038*/ 	.byte	0x04, 0x17
        /*003a*/ 	.short	(.L_15 - .L_14)
.L_14:
        /*003c*/ 	.word	0x00000000
        /*0040*/ 	.short	0x0001
        /*0042*/ 	.short	0x0008
        /*0044*/ 	.byte	0x00, 0xf0, 0x11, 0x00


	//----- nvinfo : EIATTR_KPARAM_INFO
	.align		4
.L_15:
        /*0048*/ 	.byte	0x04, 0x17
        /*004a*/ 	.short	(.L_17 - .L_16)
.L_16:
        /*004c*/ 	.word	0x00000000
        /*0050*/ 	.short	0x0000
        /*0052*/ 	.short	0x0000
        /*0054*/ 	.byte	0x00, 0xf0, 0x21, 0x00


	//----- nvinfo : EIATTR_SPARSE_MMA_MASK
	.align		4
.L_17:
        /*0058*/ 	.byte	0x03, 0x50
        /*005a*/ 	.short	0x0000


	//----- nvinfo : EIATTR_MAXREG_COUNT
	.align		4
        /*005c*/ 	.byte	0x03, 0x1b
        /*005e*/ 	.short	0x00ff


	//----- nvinfo : EIATTR_MERCURY_ISA_VERSION
	.align		4
        /*0060*/ 	.byte	0x03, 0x5f
        /*0062*/ 	.short	0x0101


	//----- nvinfo : EIATTR_VRC_CTA_INIT_COUNT
	.align		4
        /*0064*/ 	.byte	0x02, 0x4a
	.zero		1
	.zero		1


	//----- nvinfo : EIATTR_EXIT_INSTR_OFFSETS
	.align		4
        /*0068*/ 	.byte	0x04, 0x1c
        /*006a*/ 	.short	(.L_19 - .L_18)


	//   ....[0]....
.L_18:
        /*006c*/ 	.word	0x000000b0


	//   ....[1]....
        /*0070*/ 	.word	0x000001b0


	//   ....[2]....
        /*0074*/ 	.word	0x00000200


	//   ....[3]....
        /*0078*/ 	.word	0x000002b0


	//----- nvinfo : EIATTR_CBANK_PARAM_SIZE
	.align		4
.L_19:
        /*007c*/ 	.byte	0x03, 0x19
        /*007e*/ 	.short	0x0018


	//----- nvinfo : EIATTR_PARAM_CBANK
	.align		4
        /*0080*/ 	.byte	0x04, 0x0a
        /*0082*/ 	.short	(.L_21 - .L_20)
	.align		4
.L_20:
        /*0084*/ 	.word	index@(.nv.constant0.fredkin_kernel)
        /*0088*/ 	.short	0x0380
        /*008a*/ 	.short	0x0018


	//----- nvinfo : EIATTR_SW_WAR
	.align		4
.L_21:
        /*008c*/ 	.byte	0x04, 0x36
        /*008e*/ 	.short	(.L_23 - .L_22)
.L_22:
        /*0090*/ 	.word	0x00000008
.L_23:


//--------------------- .nv.callgraph             --------------------------
	.section	.nv.callgraph,"",@"SHT_CUDA_CALLGRAPH"
	.align	4
	.sectionentsize	8
	.align		4
        /*0000*/ 	.word	0x00000000
	.align		4
        /*0004*/ 	.word	0xffffffff
	.align		4
        /*0008*/ 	.word	0x00000000
	.align		4
        /*000c*/ 	.word	0xfffffffe
	.align		4
        /*0010*/ 	.word	0x00000000
	.align		4
        /*0014*/ 	.word	0xfffffffd
	.align		4
        /*0018*/ 	.word	0x00000000
	.align		4
        /*001c*/ 	.word	0xfffffffc


//--------------------- .text.fredkin_kernel      --------------------------
	.section	.text.fredkin_kernel,"ax",@progbits
	.align	128
        .global         fredkin_kernel
        .type           fredkin_kernel,@function
        .size           fredkin_kernel,(.L_x_1 - fredkin_kernel)
        .other          fredkin_kernel,@"STO_CUDA_ENTRY STV_DEFAULT"
fredkin_kernel:
.text.fredkin_kernel:
[----:B------:R-:W-:Y:S01]  /*0000*/  LDC R1, c[0x0][0x37c] ;  /* 0x0000df00ff017b82 */ /* 0x000fe20000000800 */
[----:B------:R-:W0:Y:S01]  /*0010*/  S2R R0, SR_CTAID.X ;  /* 0x0000000000007919 */ /* 0x000e220000002500 */
[----:B------:R-:W0:Y:S01]  /*0020*/  LDCU UR4, c[0x0][0x360] ;  /* 0x00006c00ff0477ac */ /* 0x000e220008000800 */
[----:B------:R-:W-:Y:S01]  /*0030*/  IMAD.MOV.U32 R4, RZ, RZ, 0x1 ;  /* 0x00000001ff047424 */ /* 0x000fe200078e00ff */
[----:B------:R-:W0:Y:S01]  /*0040*/  S2R R3, SR_TID.X ;  /* 0x0000000000037919 */ /* 0x000e220000002100 */
[----:B------:R-:W1:Y:S03]  /*0050*/  LDCU UR5, c[0x0][0x388] ;  /* 0x00007100ff0577ac */ /* 0x000e660008000800 */
[----:B-1----:R-:W-:Y:S01]  /*0060*/  SHF.L.U64.HI R2, R4, UR5, RZ ;  /* 0x0000000504027c19 */ /* 0x002fe200080102ff */
[----:B0-----:R-:W-:Y:S01]  /*0070*/  IMAD R0, R0, UR4, R3 ;  /* 0x0000000400007c24 */ /* 0x001fe2000f8e0203 */
[----:B------:R-:W-:-:S04]  /*0080*/  SHF.L.U32 R3, R4, UR5, RZ ;  /* 0x0000000504037c19 */ /* 0x000fc800080006ff */
[----:B------:R-:W-:-:S04]  /*0090*/  ISETP.GT.U32.AND P0, PT, R3, R0, PT ;  /* 0x000000000300720c */ /* 0x000fc80003f04070 */
[----:B------:R-:W-:-:S13]  /*00a0*/  ISETP.GT.U32.AND.EX P0, PT, R2, RZ, PT, P0 ;  /* 0x000000ff0200720c */ /* 0x000fda0003f04100 */
[----:B------:R-:W-:Y:S05]  /*00b0*/  @!P0 EXIT ;  /* 0x000000000000894d */ /* 0x000fea0003800000 */
[----:B------:R-:W0:Y:S08]  /*00c0*/  LDC R3, c[0x0][0x38c] ;  /* 0x0000e300ff037b82 */ /* 0x000e300000000800 */
[----:B------:R-:W1:Y:S01]  /*00d0*/  LDC.64 R8, c[0x0][0x390] ;  /* 0x0000e400ff087b82 */ /* 0x000e620000000a00 */
[CC--:B0-----:R-:W-:Y:S02]  /*00e0*/  SHF.L.U32 R5, R4.reuse, R3.reuse, RZ ;  /* 0x0000000304057219 */ /* 0x0c1fe400000006ff */
[----:B------:R-:W-:-:S02]  /*00f0*/  SHF.L.U64.HI R2, R4, R3, RZ ;  /* 0x0000000304027219 */ /* 0x000fc400000102ff */
[----:B------:R-:W-:Y:S02]  /*0100*/  LOP3.LUT P1, RZ, R5, R0, RZ, 0xc0, !PT ;  /* 0x0000000005ff7212 */ /* 0x000fe4000782c0ff */
[CC--:B-1----:R-:W-:Y:S02]  /*0110*/  SHF.L.U32 R3, R4.reuse, R8.reuse, RZ ;  /* 0x0000000804037219 */ /* 0x0c2fe400000006ff */
[CC--:B------:R-:W-:Y:S02]  /*0120*/  SHF.L.U32 R5, R4.reuse, R9.reuse, RZ ;  /* 0x0000000904057219 */ /* 0x0c0fe400000006ff */
[C---:B------:R-:W-:Y:S02]  /*0130*/  SHF.L.U64.HI R7, R4.reuse, R8, RZ ;  /* 0x0000000804077219 */ /* 0x040fe400000102ff */
[----:B------:R-:W-:Y:S02]  /*0140*/  SHF.L.U64.HI R4, R4, R9, RZ ;  /* 0x0000000904047219 */ /* 0x000fe400000102ff */
[----:B------:R-:W-:-:S02]  /*0150*/  LOP3.LUT P2, RZ, R3, R0, RZ, 0xc0, !PT ;  /* 0x0000000003ff7212 */ /* 0x000fc4000784c0ff */
[----:B------:R-:W-:Y:S02]  /*0160*/  LOP3.LUT P0, RZ, R5, R0, RZ, 0xc0, !PT ;  /* 0x0000000005ff7212 */ /* 0x000fe4000780c0ff */
[----:B------:R-:W-:Y:S02]  /*0170*/  LOP3.LUT P1, RZ, R2, RZ, RZ, 0xc0, P1 ;  /* 0x000000ff02ff7212 */ /* 0x000fe4000082c0ff */
[----:B------:R-:W-:Y:S02]  /*0180*/  LOP3.LUT P2, RZ, R7, RZ, RZ, 0xc0, P2 ;  /* 0x000000ff07ff7212 */ /* 0x000fe4000104c0ff */
[----:B------:R-:W-:-:S04]  /*0190*/  LOP3.LUT P0, RZ, R4, RZ, RZ, 0xc0, P0 ;  /* 0x000000ff04ff7212 */ /* 0x000fc8000000c0ff */
[----:B------:R-:W-:-:S13]  /*01a0*/  PLOP3.LUT P0, PT, P1, P2, P0, 0x9f, 0x0 ;  /* 0x000000000000781c */ /* 0x000fda0000f05307 */
[----:B------:R-:W-:Y:S05]  /*01b0*/  @P0 EXIT ;  /* 0x000000000000094d */ /* 0x000fea0003800000 */
[----:B------:R-:W-:Y:S02]  /*01c0*/  LOP3.LUT R5, R0, R5, R3, 0x1e, !PT ;  /* 0x0000000500057212 */ /* 0x000fe400078e1e03 */
[----:B------:R-:W-:Y:S02]  /*01d0*/  LOP3.LUT R4, R4, R7, RZ, 0xfc, !PT ;  /* 0x0000000704047212 */ /* 0x000fe400078efcff */
[----:B------:R-:W-:-:S04]  /*01e0*/  ISETP.GT.U32.AND P0, PT, R5, R0, PT ;  /* 0x000000000500720c */ /* 0x000fc80003f04070 */
[----:B------:R-:W-:-:S13]  /*01f0*/  ISETP.GT.U32.AND.EX P0, PT, R4, RZ, PT, P0 ;  /* 0x000000ff0400720c */ /* 0x000fda0003f04100 */
[----:B------:R-:W-:Y:S05]  /*0200*/  @!P0 EXIT ;  /* 0x000000000000894d */ /* 0x000fea0003800000 */
[----:B------:R-:W0:Y:S01]  /*0210*/  LDCU.64 UR6, c[0x0][0x380] ;  /* 0x00007000ff0677ac */ /* 0x000e220008000a00 */
[----:B------:R-:W1:Y:S01]  /*0220*/  LDCU.64 UR4, c[0x0][0x358] ;  /* 0x00006b00ff0477ac */ /* 0x000e620008000a00 */
[C---:B0-----:R-:W-:Y:S02]  /*0230*/  LEA R8, P1, R5.reuse, UR6, 0x4 ;  /* 0x0000000605087c11 */ /* 0x041fe4000f8220ff */
[C---:B------:R-:W-:Y:S02]  /*0240*/  LEA R2, P0, R0.reuse, UR6, 0x4 ;  /* 0x0000000600027c11 */ /* 0x040fe4000f8020ff */
[----:B------:R-:W-:Y:S02]  /*0250*/  LEA.HI.X R9, R5, UR7, R4, 0x4, P1 ;  /* 0x0000000705097c11 */ /* 0x000fe400088f2404 */
[----:B------:R-:W-:-:S03]  /*0260*/  LEA.HI.X R3, R0, UR7, RZ, 0x4, P0 ;  /* 0x0000000700037c11 */ /* 0x000fc600080f24ff */
[----:B-1----:R-:W2:Y:S04]  /*0270*/  LDG.E.128 R12, desc[UR4][R8.64] ;  /* 0x00000004080c7981 */ /* 0x002ea8000c1e1d00 */
[----:B------:R-:W3:Y:S04]  /*0280*/  LDG.E.128 R4, desc[UR4][R2.64] ;  /* 0x0000000402047981 */ /* 0x000ee8000c1e1d00 */
[----:B--2---:R-:W-:Y:S04]  /*0290*/  STG.E.128 desc[UR4][R2.64], R12 ;  /* 0x0000000c02007986 */ /* 0x004fe8000c101d04 */
[----:B---3--:R-:W-:Y:S01]  /*02a0*/  STG.E.128 desc[UR4][R8.64], R4 ;  /* 0x0000000408007986 */ /* 0x008fe2000c101d04 */
[----:B------:R-:W-:Y:S05]  /*02b0*/  EXIT ;  /* 0x000000000000794d */ /* 0x000fea0003800000 */
.L_x_0:
[----:B------:R-:W-:-:S00]  /*02c0*/  BRA `(.L_x_0) ;  /* 0xfffffffc00fc7947 */ /* 0x000fc0000383ffff */
[----:B------:R-:W-:-:S00]  /*02d0*/  NOP ;  /* 0x0000000000007918 */ /* 0x000fc00000000000 */
        /* <DEDUP_REMOVED lines=10> */
.L_x_1:


//--------------------- .nv.shared.reserved.0     --------------------------
	.section	.nv.shared.reserved.0,"aw",@nobits
	.weak		__nv_reservedSMEM_offset_0_alias
	.size		__nv_reservedSMEM_offset_0_alias, 0, 64
	.other		__nv_reservedSMEM_offset_0_alias,@"STO_CUDA_RESERVED_SHARED STV_DEFAULT"
__nv_reservedSMEM_offset_0_alias:
	.zero		0
	.zero		64


//--------------------- .nv.constant0.fredkin_kernel --------------------------
	.section	.nv.constant0.fredkin_kernel,"a",@progbits
	.sectionflags	@""
	.align	4
.nv.constant0.fredkin_kernel:
	.zero		920


//--------------------- SYMBOLS --------------------------

	.type		.nv.reservedSmem.offset0,@object
	.size		.nv.reservedSmem.offset0,0x4
